//
// Generated by NVIDIA NVVM Compiler
//
// Compiler Build ID: CL-36424714
// Cuda compilation tools, release 13.0, V13.0.88
// Based on NVVM 20.0.0
//

.version 9.0
.target sm_100
.address_size 64

	// .globl	_Z12relabel_spixILb0EEvPiS0_ii

.visible .entry _Z12relabel_spixILb0EEvPiS0_ii(
	.param .u64 .ptr .align 1 _Z12relabel_spixILb0EEvPiS0_ii_param_0,
	.param .u64 .ptr .align 1 _Z12relabel_spixILb0EEvPiS0_ii_param_1,
	.param .u32 _Z12relabel_spixILb0EEvPiS0_ii_param_2,
	.param .u32 _Z12relabel_spixILb0EEvPiS0_ii_param_3
)
{
	.reg .pred 	%p<5>;
	.reg .b32 	%r<17>;
	.reg .b64 	%rd<9>;

	ld.param.u64 	%rd3, [_Z12relabel_spixILb0EEvPiS0_ii_param_0];
	ld.param.u64 	%rd4, [_Z12relabel_spixILb0EEvPiS0_ii_param_1];
	ld.param.u32 	%r7, [_Z12relabel_spixILb0EEvPiS0_ii_param_2];
	ld.param.u32 	%r6, [_Z12relabel_spixILb0EEvPiS0_ii_param_3];
	mov.u32 	%r8, %tid.x;
	mov.u32 	%r9, %ctaid.x;
	mov.u32 	%r10, %ntid.x;
	mad.lo.s32 	%r1, %r9, %r10, %r8;
	setp.ge.s32 	%p1, %r1, %r7;
	@%p1 bra 	$L__BB0_6;
	cvta.to.global.u64 	%rd5, %rd3;
	mul.wide.s32 	%rd6, %r1, 4;
	add.s64 	%rd1, %rd5, %rd6;
	setp.lt.s32 	%p2, %r6, 1;
	mov.b32 	%r11, -1;
	mov.u32 	%r16, %r11;
	@%p2 bra 	$L__BB0_5;
	ld.global.u32 	%r2, [%rd1];
	cvta.to.global.u64 	%rd2, %rd4;
	mov.b32 	%r15, 0;
$L__BB0_3:
	mul.wide.u32 	%rd7, %r15, 4;
	add.s64 	%rd8, %rd2, %rd7;
	ld.global.u32 	%r13, [%rd8];
	setp.eq.s32 	%p3, %r13, %r2;
	mov.u32 	%r16, %r15;
	@%p3 bra 	$L__BB0_5;
	add.s32 	%r15, %r15, 1;
	setp.ne.s32 	%p4, %r15, %r6;
	mov.u32 	%r16, %r11;
	@%p4 bra 	$L__BB0_3;
$L__BB0_5:
	st.global.u32 	[%rd1], %r16;
$L__BB0_6:
	ret;

}
	// .globl	_Z12relabel_spixILb1EEvPiS0_ii
.visible .entry _Z12relabel_spixILb1EEvPiS0_ii(
	.param .u64 .ptr .align 1 _Z12relabel_spixILb1EEvPiS0_ii_param_0,
	.param .u64 .ptr .align 1 _Z12relabel_spixILb1EEvPiS0_ii_param_1,
	.param .u32 _Z12relabel_spixILb1EEvPiS0_ii_param_2,
	.param .u32 _Z12relabel_spixILb1EEvPiS0_ii_param_3
)
{
	.reg .pred 	%p<5>;
	.reg .b32 	%r<17>;
	.reg .b64 	%rd<9>;

	ld.param.u64 	%rd3, [_Z12relabel_spixILb1EEvPiS0_ii_param_0];
	ld.param.u64 	%rd4, [_Z12relabel_spixILb1EEvPiS0_ii_param_1];
	ld.param.u32 	%r7, [_Z12relabel_spixILb1EEvPiS0_ii_param_2];
	ld.param.u32 	%r6, [_Z12relabel_spixILb1EEvPiS0_ii_param_3];
	mov.u32 	%r8, %tid.x;
	mov.u32 	%r9, %ctaid.x;
	mov.u32 	%r10, %ntid.x;
	mad.lo.s32 	%r1, %r9, %r10, %r8;
	setp.ge.s32 	%p1, %r1, %r7;
	@%p1 bra 	$L__BB1_6;
	cvta.to.global.u64 	%rd5, %rd3;
	mul.wide.s32 	%rd6, %r1, 4;
	add.s64 	%rd1, %rd5, %rd6;
	setp.lt.s32 	%p2, %r6, 1;
	mov.b32 	%r11, -1;
	mov.u32 	%r16, %r11;
	@%p2 bra 	$L__BB1_5;
	ld.global.u32 	%r2, [%rd1];
	cvta.to.global.u64 	%rd2, %rd4;
	mov.b32 	%r15, 0;
$L__BB1_3:
	mul.wide.u32 	%rd7, %r15, 4;
	add.s64 	%rd8, %rd2, %rd7;
	ld.global.u32 	%r13, [%rd8];
	setp.eq.s32 	%p3, %r13, %r2;
	mov.u32 	%r16, %r15;
	@%p3 bra 	$L__BB1_5;
	add.s32 	%r15, %r15, 1;
	setp.ne.s32 	%p4, %r15, %r6;
	mov.u32 	%r16, %r11;
	@%p4 bra 	$L__BB1_3;
$L__BB1_5:
	st.global.u32 	[%rd1], %r16;
$L__BB1_6:
	ret;

}


// ===== COMPILED SASS (sm_100) =====

	.target	sm_100

	.elftype	@"ET_EXEC"


//--------------------- .note.nv.tkinfo           --------------------------
	.section	.note.nv.tkinfo,"",@"SHT_NOTE"
	.sectionflags	@"SHF_NOTE_NV_TKINFO"
	.tkinfo
        /*0018*/ 	.word	0x00000002
        /*0030*/ 	.string	""
        /*0030*/ 	.string	"ptxas"
        /*0030*/ 	.string	"Cuda compilation tools, release 13.0, V13.0.88"
        /*0030*/ 	.string	"Build cuda_13.0.r13.0/compiler.36424714_0"
        /*0030*/ 	.string	"-arch sm_100 -m 64 "



//--------------------- .note.nv.cuinfo           --------------------------
	.section	.note.nv.cuinfo,"",@"SHT_NOTE"
	.sectionflags	@"SHF_NOTE_NV_CUINFO"
        /*0018*/ 	.short	0x0002
        /*001a*/ 	.short	0x0064
        /*001c*/ 	.short	0x0082
	.zero		2


//--------------------- .nv.info                  --------------------------
	.section	.nv.info,"",@"SHT_CUDA_INFO"
	.align	4


	//----- nvinfo : EIATTR_REGCOUNT
	.align		4
        /*0000*/ 	.byte	0x04, 0x2f
        /*0002*/ 	.short	(.L_1 - .L_0)
	.align		4
.L_0:
        /*0004*/ 	.word	index@(_Z12relabel_spixILb0EEvPiS0_ii)
        /*0008*/ 	.word	0x0000000c


	//----- nvinfo : EIATTR_FRAME_SIZE
	.align		4
.L_1:
        /*000c*/ 	.byte	0x04, 0x11
        /*000e*/ 	.short	(.L_3 - .L_2)
	.align		4
.L_2:
        /*0010*/ 	.word	index@(_Z12relabel_spixILb0EEvPiS0_ii)
        /*0014*/ 	.word	0x00000000


	//----- nvinfo : EIATTR_REGCOUNT
	.align		4
.L_3:
        /*0018*/ 	.byte	0x04, 0x2f
        /*001a*/ 	.short	(.L_5 - .L_4)
	.align		4
.L_4:
        /*001c*/ 	.word	index@(_Z12relabel_spixILb1EEvPiS0_ii)
        /*0020*/ 	.word	0x0000000c


	//----- nvinfo : EIATTR_FRAME_SIZE
	.align		4
.L_5:
        /*0024*/ 	.byte	0x04, 0x11
        /*0026*/ 	.short	(.L_7 - .L_6)
	.align		4
.L_6:
        /*0028*/ 	.word	index@(_Z12relabel_spixILb1EEvPiS0_ii)
        /*002c*/ 	.word	0x00000000


	//----- nvinfo : EIATTR_MIN_STACK_SIZE
	.align		4
.L_7:
        /*0030*/ 	.byte	0x04, 0x12
        /*0032*/ 	.short	(.L_9 - .L_8)
	.align		4
.L_8:
        /*0034*/ 	.word	index@(_Z12relabel_spixILb1EEvPiS0_ii)
        /*0038*/ 	.word	0x00000000


	//----- nvinfo : EIATTR_MIN_STACK_SIZE
	.align		4
.L_9:
        /*003c*/ 	.byte	0x04, 0x12
        /*003e*/ 	.short	(.L_11 - .L_10)
	.align		4
.L_10:
        /*0040*/ 	.word	index@(_Z12relabel_spixILb0EEvPiS0_ii)
        /*0044*/ 	.word	0x00000000
.L_11:


//--------------------- .nv.compat                --------------------------
	.section	.nv.compat,"",@"SHT_CUDA_COMPAT_INFO"
	.align	4
        /*0000*/ 	.byte	0x02, 0x09, 0x00, 0x00, 0x02, 0x02, 0x01, 0x00, 0x02, 0x05, 0x05, 0x00, 0x03, 0x07, 0x01, 0x01
        /*0010*/ 	.byte	0x02, 0x03, 0x00, 0x00, 0x02, 0x06, 0x01, 0x00, 0x04, 0x0b, 0x08, 0x00, 0x09, 0x00, 0x00, 0x00
        /*0020*/ 	.byte	0x00, 0x00, 0x00, 0x00


//--------------------- .nv.info._Z12relabel_spixILb1EEvPiS0_ii --------------------------
	.section	.nv.info._Z12relabel_spixILb1EEvPiS0_ii,"",@"SHT_CUDA_INFO"
	.sectionflags	@""
	.align	4


	//----- nvinfo : EIATTR_CUDA_API_VERSION
	.align		4
        /*0000*/ 	.byte	0x04, 0x37
        /*0002*/ 	.short	(.L_13 - .L_12)
.L_12:
        /*0004*/ 	.word	0x00000082


	//----- nvinfo : EIATTR_KPARAM_INFO
	.align		4
.L_13:
        /*0008*/ 	.byte	0x04, 0x17
        /*000a*/ 	.short	(.L_15 - .L_14)
.L_14:
        /*000c*/ 	.word	0x00000000
        /*0010*/ 	.short	0x0003
        /*0012*/ 	.short	0x0014
        /*0014*/ 	.byte	0x00, 0xf0, 0x11, 0x00


	//----- nvinfo : EIATTR_KPARAM_INFO
	.align		4
.L_15:
        /*0018*/ 	.byte	0x04, 0x17
        /*001a*/ 	.short	(.L_17 - .L_16)
.L_16:
        /*001c*/ 	.word	0x00000000
        /*0020*/ 	.short	0x0002
        /*0022*/ 	.short	0x0010
        /*0024*/ 	.byte	0x00, 0xf0, 0x11, 0x00


	//----- nvinfo : EIATTR_KPARAM_INFO
	.align		4
.L_17:
        /*0028*/ 	.byte	0x04, 0x17
        /*002a*/ 	.short	(.L_19 - .L_18)
.L_18:
        /*002c*/ 	.word	0x00000000
        /*0030*/ 	.short	0x0001
        /*0032*/ 	.short	0x0008
        /*0034*/ 	.byte	0x00, 0xf5, 0x21, 0x00


	//----- nvinfo : EIATTR_KPARAM_INFO
	.align		4
.L_19:
        /*0038*/ 	.byte	0x04, 0x17
        /*003a*/ 	.short	(.L_21 - .L_20)
.L_20:
        /*003c*/ 	.word	0x00000000
        /*0040*/ 	.short	0x0000
        /*0042*/ 	.short	0x0000
        /*0044*/ 	.byte	0x00, 0xf5, 0x21, 0x00


	//----- nvinfo : EIATTR_SPARSE_MMA_MASK
	.align		4
.L_21:
        /*0048*/ 	.byte	0x03, 0x50
        /*004a*/ 	.short	0x0000


	//----- nvinfo : EIATTR_MAXREG_COUNT
	.align		4
        /*004c*/ 	.byte	0x03, 0x1b
        /*004e*/ 	.short	0x00ff


	//----- nvinfo : EIATTR_MERCURY_ISA_VERSION
	.align		4
        /*0050*/ 	.byte	0x03, 0x5f
        /*0052*/ 	.short	0x0101


	//----- nvinfo : EIATTR_VRC_CTA_INIT_COUNT
	.align		4
        /*0054*/ 	.byte	0x02, 0x4a
	.zero		1
	.zero		1


	//----- nvinfo : EIATTR_EXIT_INSTR_OFFSETS
	.align		4
        /*0058*/ 	.byte	0x04, 0x1c
        /*005a*/ 	.short	(.L_23 - .L_22)


	//   ....[0]....
.L_22:
        /*005c*/ 	.word	0x00000070


	//   ....[1]....
        /*0060*/ 	.word	0x000001e0


	//----- nvinfo : EIATTR_CRS_STACK_SIZE
	.align		4
.L_23:
        /*0064*/ 	.byte	0x04, 0x1e
        /*0066*/ 	.short	(.L_25 - .L_24)
.L_24:
        /*0068*/ 	.word	0x00000000


	//----- nvinfo : EIATTR_CBANK_PARAM_SIZE
	.align		4
.L_25:
        /*006c*/ 	.byte	0x03, 0x19
        /*006e*/ 	.short	0x0018


	//----- nvinfo : EIATTR_PARAM_CBANK
	.align		4
        /*0070*/ 	.byte	0x04, 0x0a
        /*0072*/ 	.short	(.L_27 - .L_26)
	.align		4
.L_26:
        /*0074*/ 	.word	index@(.nv.constant0._Z12relabel_spixILb1EEvPiS0_ii)
        /*0078*/ 	.short	0x0380
        /*007a*/ 	.short	0x0018


	//----- nvinfo : EIATTR_SW_WAR
	.align		4
.L_27:
        /*007c*/ 	.byte	0x04, 0x36
        /*007e*/ 	.short	(.L_29 - .L_28)
.L_28:
        /*0080*/ 	.word	0x00000008
.L_29:


//--------------------- .nv.info._Z12relabel_spixILb0EEvPiS0_ii --------------------------
	.section	.nv.info._Z12relabel_spixILb0EEvPiS0_ii,"",@"SHT_CUDA_INFO"
	.sectionflags	@""
	.align	4


	//----- nvinfo : EIATTR_CUDA_API_VERSION
	.align		4
        /*0000*/ 	.byte	0x04, 0x37
        /*0002*/ 	.short	(.L_31 - .L_30)
.L_30:
        /*0004*/ 	.word	0x00000082


	//----- nvinfo : EIATTR_KPARAM_INFO
	.align		4
.L_31:
        /*0008*/ 	.byte	0x04, 0x17
        /*000a*/ 	.short	(.L_33 - .L_32)
.L_32:
        /*000c*/ 	.word	0x00000000
        /*0010*/ 	.short	0x0003
        /*0012*/ 	.short	0x0014
        /*0014*/ 	.byte	0x00, 0xf0, 0x11, 0x00


	//----- nvinfo : EIATTR_KPARAM_INFO
	.align		4
.L_33:
        /*0018*/ 	.byte	0x04, 0x17
        /*001a*/ 	.short	(.L_35 - .L_34)
.L_34:
        /*001c*/ 	.word	0x00000000
        /*0020*/ 	.short	0x0002
        /*0022*/ 	.short	0x0010
        /*0024*/ 	.byte	0x00, 0xf0, 0x11, 0x00


	//----- nvinfo : EIATTR_KPARAM_INFO
	.align		4
.L_35:
        /*0028*/ 	.byte	0x04, 0x17
        /*002a*/ 	.short	(.L_37 - .L_36)
.L_36:
        /*002c*/ 	.word	0x00000000
        /*0030*/ 	.short	0x0001
        /*0032*/ 	.short	0x0008
        /*0034*/ 	.byte	0x00, 0xf5, 0x21, 0x00


	//----- nvinfo : EIATTR_KPARAM_INFO
	.align		4
.L_37:
        /*0038*/ 	.byte	0x04, 0x17
        /*003a*/ 	.short	(.L_39 - .L_38)
.L_38:
        /*003c*/ 	.word	0x00000000
        /*0040*/ 	.short	0x0000
        /*0042*/ 	.short	0x0000
        /*0044*/ 	.byte	0x00, 0xf5, 0x21, 0x00


	//----- nvinfo : EIATTR_SPARSE_MMA_MASK
	.align		4
.L_39:
        /*0048*/ 	.byte	0x03, 0x50
        /*004a*/ 	.short	0x0000


	//----- nvinfo : EIATTR_MAXREG_COUNT
	.align		4
        /*004c*/ 	.byte	0x03, 0x1b
        /*004e*/ 	.short	0x00ff


	//----- nvinfo : EIATTR_MERCURY_ISA_VERSION
	.align		4
        /*0050*/ 	.byte	0x03, 0x5f
        /*0052*/ 	.short	0x0101


	//----- nvinfo : EIATTR_VRC_CTA_INIT_COUNT
	.align		4
        /*0054*/ 	.byte	0x02, 0x4a
	.zero		1
	.zero		1


	//----- nvinfo : EIATTR_EXIT_INSTR_OFFSETS
	.align		4
        /*0058*/ 	.byte	0x04, 0x1c
        /*005a*/ 	.short	(.L_41 - .L_40)


	//   ....[0]....
.L_40:
        /*005c*/ 	.word	0x00000070


	//   ....[1]....
        /*0060*/ 	.word	0x000001e0


	//----- nvinfo : EIATTR_CRS_STACK_SIZE
	.align		4
.L_41:
        /*0064*/ 	.byte	0x04, 0x1e
        /*0066*/ 	.short	(.L_43 - .L_42)
.L_42:
        /*0068*/ 	.word	0x00000000


	//----- nvinfo : EIATTR_CBANK_PARAM_SIZE
	.align		4
.L_43:
        /*006c*/ 	.byte	0x03, 0x19
        /*006e*/ 	.short	0x0018


	//----- nvinfo : EIATTR_PARAM_CBANK
	.align		4
        /*0070*/ 	.byte	0x04, 0x0a
        /*0072*/ 	.short	(.L_45 - .L_44)
	.align		4
.L_44:
        /*0074*/ 	.word	index@(.nv.constant0._Z12relabel_spixILb0EEvPiS0_ii)
        /*0078*/ 	.short	0x0380
        /*007a*/ 	.short	0x0018


	//----- nvinfo : EIATTR_SW_WAR
	.align		4
.L_45:
        /*007c*/ 	.byte	0x04, 0x36
        /*007e*/ 	.short	(.L_47 - .L_46)
.L_46:
        /*0080*/ 	.word	0x00000008
.L_47:


//--------------------- .nv.callgraph             --------------------------
	.section	.nv.callgraph,"",@"SHT_CUDA_CALLGRAPH"
	.align	4
	.sectionentsize	8
	.align		4
        /*0000*/ 	.word	0x00000000
	.align		4
        /*0004*/ 	.word	0xffffffff
	.align		4
        /*0008*/ 	.word	0x00000000
	.align		4
        /*000c*/ 	.word	0xfffffffe
	.align		4
        /*0010*/ 	.word	0x00000000
	.align		4
        /*0014*/ 	.word	0xfffffffd
	.align		4
        /*0018*/ 	.word	0x00000000
	.align		4
        /*001c*/ 	.word	0xfffffffc


//--------------------- .text._Z12relabel_spixILb1EEvPiS0_ii --------------------------
	.section	.text._Z12relabel_spixILb1EEvPiS0_ii,"ax",@progbits
	.align	128
        .global         _Z12relabel_spixILb1EEvPiS0_ii
        .type           _Z12relabel_spixILb1EEvPiS0_ii,@function
        .size           _Z12relabel_spixILb1EEvPiS0_ii,(.L_x_8 - _Z12relabel_spixILb1EEvPiS0_ii)
        .other          _Z12relabel_spixILb1EEvPiS0_ii,@"STO_CUDA_ENTRY STV_DEFAULT"
_Z12relabel_spixILb1EEvPiS0_ii:
.text._Z12relabel_spixILb1EEvPiS0_ii:
[----:B------:R-:W-:Y:S01]  /*0000*/  LDC R1, c[0x0][0x37c] ;  /* 0x0000df00ff017b82 */ /* 0x000fe20000000800 */
[----:B------:R-:W0:Y:S07]  /*0010*/  S2R R5, SR_TID.X ;  /* 0x0000000000057919 */ /* 0x000e2e0000002100 */
[----:B------:R-:W0:Y:S01]  /*0020*/  S2UR UR4, SR_CTAID.X ;  /* 0x00000000000479c3 */ /* 0x000e220000002500 */
[----:B------:R-:W1:Y:S07]  /*0030*/  LDCU UR5, c[0x0][0x390] ;  /* 0x00007200ff0577ac */ /* 0x000e6e0008000800 */
[----:B------:R-:W0:Y:S02]  /*0040*/  LDC R0, c[0x0][0x360] ;  /* 0x0000d800ff007b82 */ /* 0x000e240000000800 */
[----:B0-----:R-:W-:-:S05]  /*0050*/  IMAD R5, R0, UR4, R5 ;  /* 0x0000000400057c24 */ /* 0x001fca000f8e0205 */
[----:B-1----:R-:W-:-:S13]  /*0060*/  ISETP.GE.AND P0, PT, R5, UR5, PT ;  /* 0x0000000505007c0c */ /* 0x002fda000bf06270 */
[----:B------:R-:W-:Y:S05]  /*0070*/  @P0 EXIT ;  /* 0x000000000000094d */ /* 0x000fea0003800000 */
[----:B------:R-:W0:Y:S01]  /*0080*/  LDCU UR6, c[0x0][0x394] ;  /* 0x00007280ff0677ac */ /* 0x000e220008000800 */
[----:B------:R-:W1:Y:S01]  /*0090*/  LDC.64 R2, c[0x0][0x380] ;  /* 0x0000e000ff027b82 */ /* 0x000e620000000a00 */
[----:B------:R-:W-:Y:S01]  /*00a0*/  IMAD.MOV.U32 R9, RZ, RZ, -0x1 ;  /* 0xffffffffff097424 */ /* 0x000fe200078e00ff */
[----:B------:R-:W2:Y:S01]  /*00b0*/  LDCU.64 UR4, c[0x0][0x358] ;  /* 0x00006b00ff0477ac */ /* 0x000ea20008000a00 */
[----:B0-----:R-:W-:Y:S01]  /*00c0*/  UISETP.GE.AND UP0, UPT, UR6, 0x1, UPT ;  /* 0x000000010600788c */ /* 0x001fe2000bf06270 */
[----:B-1----:R-:W-:-:S08]  /*00d0*/  IMAD.WIDE R2, R5, 0x4, R2 ;  /* 0x0000000405027825 */ /* 0x002fd000078e0202 */
[----:B--2---:R-:W-:Y:S05]  /*00e0*/  BRA.U !UP0, `(.L_x_0) ;  /* 0x0000000108387547 */ /* 0x004fea000b800000 */
[----:B------:R0:W5:Y:S01]  /*00f0*/  LDG.E R0, desc[UR4][R2.64] ;  /* 0x0000000402007981 */ /* 0x000162000c1e1900 */
[----:B------:R-:W1:Y:S01]  /*0100*/  LDC.64 R6, c[0x0][0x388] ;  /* 0x0000e200ff067b82 */ /* 0x000e620000000a00 */
[----:B------:R-:W-:Y:S01]  /*0110*/  BSSY.RECONVERGENT B0, `(.L_x_0) ;  /* 0x000000b000007945 */ /* 0x000fe20003800200 */
[----:B------:R-:W-:Y:S01]  /*0120*/  IMAD.MOV.U32 R9, RZ, RZ, RZ ;  /* 0x000000ffff097224 */ /* 0x000fe200078e00ff */
[----:B------:R-:W2:Y:S06]  /*0130*/  LDCU UR6, c[0x0][0x394] ;  /* 0x00007280ff0677ac */ /* 0x000eac0008000800 */
.L_x_2:
[----:B-1----:R-:W-:-:S06]  /*0140*/  IMAD.WIDE.U32 R4, R9, 0x4, R6 ;  /* 0x0000000409047825 */ /* 0x002fcc00078e0006 */
[----:B------:R-:W3:Y:S02]  /*0150*/  LDG.E R5, desc[UR4][R4.64] ;  /* 0x0000000404057981 */ /* 0x000ee4000c1e1900 */
[----:B---3-5:R-:W-:-:S13]  /*0160*/  ISETP.NE.AND P0, PT, R5, R0, PT ;  /* 0x000000000500720c */ /* 0x028fda0003f05270 */
[----:B------:R-:W-:Y:S05]  /*0170*/  @!P0 BRA `(.L_x_1) ;  /* 0x0000000000108947 */ /* 0x000fea0003800000 */
[----:B------:R-:W-:-:S04]  /*0180*/  IADD3 R9, PT, PT, R9, 0x1, RZ ;  /* 0x0000000109097810 */ /* 0x000fc80007ffe0ff */
[----:B--2---:R-:W-:-:S13]  /*0190*/  ISETP.NE.AND P0, PT, R9, UR6, PT ;  /* 0x0000000609007c0c */ /* 0x004fda000bf05270 */
[----:B------:R-:W-:Y:S05]  /*01a0*/  @P0 BRA `(.L_x_2) ;  /* 0xfffffffc00e40947 */ /* 0x000fea000383ffff */
[----:B------:R-:W-:-:S07]  /*01b0*/  MOV R9, 0xffffffff ;  /* 0xffffffff00097802 */ /* 0x000fce0000000f00 */
.L_x_1:
[----:B--2---:R-:W-:Y:S05]  /*01c0*/  BSYNC.RECONVERGENT B0 ;  /* 0x0000000000007941 */ /* 0x004fea0003800200 */
.L_x_0:
[----:B------:R-:W-:Y:S01]  /*01d0*/  STG.E desc[UR4][R2.64], R9 ;  /* 0x0000000902007986 */ /* 0x000fe2000c101904 */
[----:B------:R-:W-:Y:S05]  /*01e0*/  EXIT ;  /* 0x000000000000794d */ /* 0x000fea0003800000 */
.L_x_3:
[----:B------:R-:W-:-:S00]  /*01f0*/  BRA `(.L_x_3) ;  /* 0xfffffffc00fc7947 */ /* 0x000fc0000383ffff */
[----:B------:R-:W-:-:S00]  /*0200*/  NOP ;  /* 0x0000000000007918 */ /* 0x000fc00000000000 */
[----:B------:R-:W-:-:S00]  /*0210*/  NOP ;  /* 0x0000000000007918 */ /* 0x000fc00000000000 */
[----:B------:R-:W-:-:S00]  /*0220*/  NOP ;  /* 0x0000000000007918 */ /* 0x000fc00000000000 */
[----:B------:R-:W-:-:S00]  /*0230*/  NOP ;  /* 0x0000000000007918 */ /* 0x000fc00000000000 */
[----:B------:R-:W-:-:S00]  /*0240*/  NOP ;  /* 0x0000000000007918 */ /* 0x000fc00000000000 */
[----:B------:R-:W-:-:S00]  /*0250*/  NOP ;  /* 0x0000000000007918 */ /* 0x000fc00000000000 */
[----:B------:R-:W-:-:S00]  /*0260*/  NOP ;  /* 0x0000000000007918 */ /* 0x000fc00000000000 */
[----:B------:R-:W-:-:S00]  /*0270*/  NOP ;  /* 0x0000000000007918 */ /* 0x000fc00000000000 */
.L_x_8:


//--------------------- .text._Z12relabel_spixILb0EEvPiS0_ii --------------------------
	.section	.text._Z12relabel_spixILb0EEvPiS0_ii,"ax",@progbits
	.align	128
        .global         _Z12relabel_spixILb0EEvPiS0_ii
        .type           _Z12relabel_spixILb0EEvPiS0_ii,@function
        .size           _Z12relabel_spixILb0EEvPiS0_ii,(.L_x_9 - _Z12relabel_spixILb0EEvPiS0_ii)
        .other          _Z12relabel_spixILb0EEvPiS0_ii,@"STO_CUDA_ENTRY STV_DEFAULT"
_Z12relabel_spixILb0EEvPiS0_ii:
.text._Z12relabel_spixILb0EEvPiS0_ii:
        /* <DEDUP_REMOVED lines=20> */
.L_x_6:
        /* <DEDUP_REMOVED lines=8> */
.L_x_5:
[----:B--2---:R-:W-:Y:S05]  /*01c0*/  BSYNC.RECONVERGENT B0 ;  /* 0x0000000000007941 */ /* 0x004fea0003800200 */
.L_x_4:
[----:B------:R-:W-:Y:S01]  /*01d0*/  STG.E desc[UR4][R2.64], R9 ;  /* 0x0000000902007986 */ /* 0x000fe2000c101904 */
[----:B------:R-:W-:Y:S05]  /*01e0*/  EXIT ;  /* 0x000000000000794d */ /* 0x000fea0003800000 */
.L_x_7:
        /* <DEDUP_REMOVED lines=9> */
.L_x_9:


//--------------------- .nv.shared.reserved.0     --------------------------
	.section	.nv.shared.reserved.0,"aw",@nobits
	.weak		__nv_reservedSMEM_offset_0_alias
	.size		__nv_reservedSMEM_offset_0_alias, 0, 64
	.other		__nv_reservedSMEM_offset_0_alias,@"STO_CUDA_RESERVED_SHARED STV_DEFAULT"
__nv_reservedSMEM_offset_0_alias:
	.zero		0
	.zero		64


//--------------------- .nv.constant0._Z12relabel_spixILb1EEvPiS0_ii --------------------------
	.section	.nv.constant0._Z12relabel_spixILb1EEvPiS0_ii,"a",@progbits
	.sectionflags	@""
	.align	4
.nv.constant0._Z12relabel_spixILb1EEvPiS0_ii:
	.zero		920


//--------------------- .nv.constant0._Z12relabel_spixILb0EEvPiS0_ii --------------------------
	.section	.nv.constant0._Z12relabel_spixILb0EEvPiS0_ii,"a",@progbits
	.sectionflags	@""
	.align	4
.nv.constant0._Z12relabel_spixILb0EEvPiS0_ii:
	.zero		920


//--------------------- SYMBOLS --------------------------

	.type		.nv.reservedSmem.offset0,@object
	.size		.nv.reservedSmem.offset0,0x4
